//
// Generated by NVIDIA NVVM Compiler
//
// Compiler Build ID: CL-36424714
// Cuda compilation tools, release 13.0, V13.0.88
// Based on NVVM 20.0.0
//

.version 9.0
.target sm_100
.address_size 64

	// .globl	_Z12checkIndex2dv
.extern .func  (.param .b32 func_retval0) vprintf
(
	.param .b64 vprintf_param_0,
	.param .b64 vprintf_param_1
)
;
.global .align 1 .b8 $str[83] = {116, 104, 114, 101, 97, 100, 73, 100, 120, 40, 37, 100, 44, 32, 37, 100, 44, 32, 37, 100, 41, 32, 98, 108, 111, 99, 107, 73, 100, 120, 40, 37, 100, 44, 32, 37, 100, 44, 32, 37, 100, 41, 32, 98, 108, 111, 99, 107, 68, 105, 109, 40, 37, 100, 44, 32, 37, 100, 44, 32, 37, 100, 41, 32, 103, 114, 105, 100, 68, 105, 109, 40, 37, 100, 32, 37, 100, 32, 37, 100, 41, 10};

.visible .entry _Z12checkIndex2dv()
{
	.local .align 16 .b8 	__local_depot0[48];
	.reg .b64 	%SP;
	.reg .b64 	%SPL;
	.reg .b32 	%r<15>;
	.reg .b64 	%rd<5>;

	mov.u64 	%SPL, __local_depot0;
	cvta.local.u64 	%SP, %SPL;
	add.u64 	%rd1, %SP, 0;
	add.u64 	%rd2, %SPL, 0;
	mov.u32 	%r1, %tid.x;
	mov.u32 	%r2, %tid.y;
	mov.u32 	%r3, %tid.z;
	mov.u32 	%r4, %ctaid.x;
	mov.u32 	%r5, %ctaid.y;
	mov.u32 	%r6, %ctaid.z;
	mov.u32 	%r7, %ntid.x;
	mov.u32 	%r8, %ntid.y;
	mov.u32 	%r9, %ntid.z;
	mov.u32 	%r10, %nctaid.x;
	mov.u32 	%r11, %nctaid.y;
	mov.u32 	%r12, %nctaid.z;
	st.local.v4.u32 	[%rd2], {%r1, %r2, %r3, %r4};
	st.local.v4.u32 	[%rd2+16], {%r5, %r6, %r7, %r8};
	st.local.v4.u32 	[%rd2+32], {%r9, %r10, %r11, %r12};
	mov.u64 	%rd3, $str;
	cvta.global.u64 	%rd4, %rd3;
	{ // callseq 0, 0
	.param .b64 param0;
	st.param.b64 	[param0], %rd4;
	.param .b64 param1;
	st.param.b64 	[param1], %rd1;
	.param .b32 retval0;
	call.uni (retval0), 
	vprintf, 
	(
	param0, 
	param1
	);
	ld.param.b32 	%r13, [retval0];
	} // callseq 0
	ret;

}


// ===== COMPILED SASS (sm_100) =====

	.target	sm_100

	.elftype	@"ET_EXEC"


//--------------------- .note.nv.tkinfo           --------------------------
	.section	.note.nv.tkinfo,"",@"SHT_NOTE"
	.sectionflags	@"SHF_NOTE_NV_TKINFO"
	.tkinfo
        /*0018*/ 	.word	0x00000002
        /*0030*/ 	.string	""
        /*0030*/ 	.string	"ptxas"
        /*0030*/ 	.string	"Cuda compilation tools, release 13.0, V13.0.88"
        /*0030*/ 	.string	"Build cuda_13.0.r13.0/compiler.36424714_0"
        /*0030*/ 	.string	"-arch sm_100 -m 64 "



//--------------------- .note.nv.cuinfo           --------------------------
	.section	.note.nv.cuinfo,"",@"SHT_NOTE"
	.sectionflags	@"SHF_NOTE_NV_CUINFO"
        /*0018*/ 	.short	0x0002
        /*001a*/ 	.short	0x0064
        /*001c*/ 	.short	0x0082
	.zero		2


//--------------------- .nv.info                  --------------------------
	.section	.nv.info,"",@"SHT_CUDA_INFO"
	.align	4


	//----- nvinfo : EIATTR_REGCOUNT
	.align		4
        /*0000*/ 	.byte	0x04, 0x2f
        /*0002*/ 	.short	(.L_2 - .L_1)
	.align		4
.L_1:
        /*0004*/ 	.word	index@(_Z12checkIndex2dv)
        /*0008*/ 	.word	0x00000018


	//----- nvinfo : EIATTR_FRAME_SIZE
	.align		4
.L_2:
        /*000c*/ 	.byte	0x04, 0x11
        /*000e*/ 	.short	(.L_4 - .L_3)
	.align		4
.L_3:
        /*0010*/ 	.word	index@(_Z12checkIndex2dv)
        /*0014*/ 	.word	0x00000030


	//----- nvinfo : EIATTR_MIN_STACK_SIZE
	.align		4
.L_4:
        /*0018*/ 	.byte	0x04, 0x12
        /*001a*/ 	.short	(.L_6 - .L_5)
	.align		4
.L_5:
        /*001c*/ 	.word	index@(_Z12checkIndex2dv)
        /*0020*/ 	.word	0x00000030
.L_6:


//--------------------- .nv.compat                --------------------------
	.section	.nv.compat,"",@"SHT_CUDA_COMPAT_INFO"
	.align	4
        /*0000*/ 	.byte	0x02, 0x09, 0x00, 0x00, 0x02, 0x02, 0x01, 0x00, 0x02, 0x05, 0x05, 0x00, 0x03, 0x07, 0x01, 0x01
        /*0010*/ 	.byte	0x02, 0x03, 0x00, 0x00, 0x02, 0x06, 0x01, 0x00, 0x04, 0x0b, 0x08, 0x00, 0x09, 0x00, 0x00, 0x00
        /*0020*/ 	.byte	0x00, 0x00, 0x00, 0x00


//--------------------- .nv.info._Z12checkIndex2dv --------------------------
	.section	.nv.info._Z12checkIndex2dv,"",@"SHT_CUDA_INFO"
	.sectionflags	@""
	.align	4


	//----- nvinfo : EIATTR_CUDA_API_VERSION
	.align		4
        /*0000*/ 	.byte	0x04, 0x37
        /*0002*/ 	.short	(.L_8 - .L_7)
.L_7:
        /*0004*/ 	.word	0x00000082


	//----- nvinfo : EIATTR_SPARSE_MMA_MASK
	.align		4
.L_8:
        /*0008*/ 	.byte	0x03, 0x50
        /*000a*/ 	.short	0x0000


	//----- nvinfo : EIATTR_MAXREG_COUNT
	.align		4
        /*000c*/ 	.byte	0x03, 0x1b
        /*000e*/ 	.short	0x00ff


	//----- nvinfo : EIATTR_EXTERNS
	.align		4
        /*0010*/ 	.byte	0x04, 0x0f
        /*0012*/ 	.short	(.L_10 - .L_9)


	//   ....[0]....
	.align		4
.L_9:
        /*0014*/ 	.word	index@(vprintf)


	//----- nvinfo : EIATTR_MERCURY_ISA_VERSION
	.align		4
.L_10:
        /*0018*/ 	.byte	0x03, 0x5f
        /*001a*/ 	.short	0x0101


	//----- nvinfo : EIATTR_VRC_CTA_INIT_COUNT
	.align		4
        /*001c*/ 	.byte	0x02, 0x4a
	.zero		1
	.zero		1


	//----- nvinfo : EIATTR_SYSCALL_OFFSETS
	.align		4
        /*0020*/ 	.byte	0x04, 0x46
        /*0022*/ 	.short	(.L_12 - .L_11)


	//   ....[0]....
.L_11:
        /*0024*/ 	.word	0x000001b0


	//----- nvinfo : EIATTR_EXIT_INSTR_OFFSETS
	.align		4
.L_12:
        /*0028*/ 	.byte	0x04, 0x1c
        /*002a*/ 	.short	(.L_14 - .L_13)


	//   ....[0]....
.L_13:
        /*002c*/ 	.word	0x000001c0


	//----- nvinfo : EIATTR_SW_WAR
	.align		4
.L_14:
        /*0030*/ 	.byte	0x04, 0x36
        /*0032*/ 	.short	(.L_16 - .L_15)
.L_15:
        /*0034*/ 	.word	0x00000008
.L_16:


//--------------------- .nv.callgraph             --------------------------
	.section	.nv.callgraph,"",@"SHT_CUDA_CALLGRAPH"
	.align	4
	.sectionentsize	8
	.align		4
        /*0000*/ 	.word	0x00000000
	.align		4
        /*0004*/ 	.word	0xffffffff
	.align		4
        /*0008*/ 	.word	index@(_Z12checkIndex2dv)
	.align		4
        /*000c*/ 	.word	index@(vprintf)
	.align		4
        /*0010*/ 	.word	0x00000000
	.align		4
        /*0014*/ 	.word	0xfffffffe
	.align		4
        /*0018*/ 	.word	0x00000000
	.align		4
        /*001c*/ 	.word	0xfffffffd
	.align		4
        /*0020*/ 	.word	0x00000000
	.align		4
        /*0024*/ 	.word	0xfffffffc


//--------------------- .nv.constant4             --------------------------
	.section	.nv.constant4,"a",@progbits
	.align	8
	.align		8
.nv.constant4:
        /*0000*/ 	.dword	vprintf
	.align		8
        /*0008*/ 	.dword	$str


//--------------------- .text._Z12checkIndex2dv   --------------------------
	.section	.text._Z12checkIndex2dv,"ax",@progbits
	.align	128
        .global         _Z12checkIndex2dv
        .type           _Z12checkIndex2dv,@function
        .size           _Z12checkIndex2dv,(.L_x_2 - _Z12checkIndex2dv)
        .other          _Z12checkIndex2dv,@"STO_CUDA_ENTRY STV_DEFAULT"
_Z12checkIndex2dv:
.text._Z12checkIndex2dv:
[----:B------:R-:W0:Y:S01]  /*0000*/  LDC R1, c[0x0][0x37c] ;  /* 0x0000df00ff017b82 */ /* 0x000e220000000800 */
[----:B------:R-:W1:Y:S01]  /*0010*/  S2R R8, SR_TID.X ;  /* 0x0000000000087919 */ /* 0x000e620000002100 */
[----:B------:R-:W2:Y:S06]  /*0020*/  LDCU UR5, c[0x0][0x2fc] ;  /* 0x00005f80ff0577ac */ /* 0x000eac0008000800 */
[----:B------:R-:W3:Y:S01]  /*0030*/  LDC R14, c[0x0][0x360] ;  /* 0x0000d800ff0e7b82 */ /* 0x000ee20000000800 */
[----:B0-----:R-:W-:Y:S01]  /*0040*/  VIADD R1, R1, 0xffffffd0 ;  /* 0xffffffd001017836 */ /* 0x001fe20000000000 */
[----:B------:R-:W1:Y:S01]  /*0050*/  S2R R9, SR_TID.Y ;  /* 0x0000000000097919 */ /* 0x000e620000002200 */
[----:B------:R-:W-:Y:S01]  /*0060*/  MOV R0, 0x0 ;  /* 0x0000000000007802 */ /* 0x000fe20000000f00 */
[----:B------:R-:W0:Y:S01]  /*0070*/  LDCU UR4, c[0x0][0x2f8] ;  /* 0x00005f00ff0477ac */ /* 0x000e220008000800 */
[----:B------:R-:W1:Y:S03]  /*0080*/  S2R R10, SR_TID.Z ;  /* 0x00000000000a7919 */ /* 0x000e660000002300 */
[----:B------:R-:W3:Y:S01]  /*0090*/  LDC R15, c[0x0][0x364] ;  /* 0x0000d900ff0f7b82 */ /* 0x000ee20000000800 */
[----:B------:R-:W4:Y:S01]  /*00a0*/  LDCU.64 UR6, c[0x4][0x8] ;  /* 0x01000100ff0677ac */ /* 0x000f220008000a00 */
[----:B------:R-:W1:Y:S01]  /*00b0*/  S2R R11, SR_CTAID.X ;  /* 0x00000000000b7919 */ /* 0x000e620000002500 */
[----:B------:R-:W3:Y:S05]  /*00c0*/  S2R R12, SR_CTAID.Y ;  /* 0x00000000000c7919 */ /* 0x000eea0000002600 */
[----:B------:R-:W5:Y:S01]  /*00d0*/  LDC R16, c[0x0][0x368] ;  /* 0x0000da00ff107b82 */ /* 0x000f620000000800 */
[----:B------:R-:W3:Y:S01]  /*00e0*/  S2R R13, SR_CTAID.Z ;  /* 0x00000000000d7919 */ /* 0x000ee20000002700 */
[----:B0-----:R-:W-:-:S06]  /*00f0*/  IADD3 R6, P0, PT, R1, UR4, RZ ;  /* 0x0000000401067c10 */ /* 0x001fcc000ff1e0ff */
[----:B------:R-:W5:Y:S01]  /*0100*/  LDC R17, c[0x0][0x370] ;  /* 0x0000dc00ff117b82 */ /* 0x000f620000000800 */
[----:B----4-:R-:W-:Y:S01]  /*0110*/  IMAD.U32 R4, RZ, RZ, UR6 ;  /* 0x00000006ff047e24 */ /* 0x010fe2000f8e00ff */
[----:B------:R-:W-:Y:S01]  /*0120*/  MOV R5, UR7 ;  /* 0x0000000700057c02 */ /* 0x000fe20008000f00 */
[----:B--2---:R-:W-:-:S05]  /*0130*/  IMAD.X R7, RZ, RZ, UR5, P0 ;  /* 0x00000005ff077e24 */ /* 0x004fca00080e06ff */
[----:B------:R-:W5:Y:S08]  /*0140*/  LDC R18, c[0x0][0x374] ;  /* 0x0000dd00ff127b82 */ /* 0x000f700000000800 */
[----:B------:R-:W5:Y:S01]  /*0150*/  LDC R19, c[0x0][0x378] ;  /* 0x0000de00ff137b82 */ /* 0x000f620000000800 */
[----:B-1----:R0:W-:Y:S07]  /*0160*/  STL.128 [R1], R8 ;  /* 0x0000000801007387 */ /* 0x0021ee0000100c00 */
[----:B------:R0:W1:Y:S01]  /*0170*/  LDC.64 R2, c[0x4][R0] ;  /* 0x0100000000027b82 */ /* 0x0000620000000a00 */
[----:B---3--:R0:W-:Y:S04]  /*0180*/  STL.128 [R1+0x10], R12 ;  /* 0x0000100c01007387 */ /* 0x0081e80000100c00 */
[----:B-----5:R0:W-:Y:S02]  /*0190*/  STL.128 [R1+0x20], R16 ;  /* 0x0000201001007387 */ /* 0x0201e40000100c00 */
[----:B------:R-:W-:-:S07]  /*01a0*/  LEPC R20, `(.L_x_0) ;  /* 0x000000001014794e */ /* 0x000fce0000000000 */
[----:B01----:R-:W-:Y:S05]  /*01b0*/  CALL.ABS.NOINC R2 ;  /* 0x0000000002007343 */ /* 0x003fea0003c00000 */
.L_x_0:
[----:B------:R-:W-:Y:S05]  /*01c0*/  EXIT ;  /* 0x000000000000794d */ /* 0x000fea0003800000 */
.L_x_1:
[----:B------:R-:W-:-:S00]  /*01d0*/  BRA `(.L_x_1) ;  /* 0xfffffffc00fc7947 */ /* 0x000fc0000383ffff */
[----:B------:R-:W-:-:S00]  /*01e0*/  NOP ;  /* 0x0000000000007918 */ /* 0x000fc00000000000 */
        /* <DEDUP_REMOVED lines=9> */
.L_x_2:


//--------------------- .nv.global.init           --------------------------
	.section	.nv.global.init,"aw",@progbits
.nv.global.init:
	.type		$str,@object
	.size		$str,(.L_0 - $str)
$str:
        /*0000*/ 	.byte	0x74, 0x68, 0x72, 0x65, 0x61, 0x64, 0x49, 0x64, 0x78, 0x28, 0x25, 0x64, 0x2c, 0x20, 0x25, 0x64
        /*0010*/ 	.byte	0x2c, 0x20, 0x25, 0x64, 0x29, 0x20, 0x62, 0x6c, 0x6f, 0x63, 0x6b, 0x49, 0x64, 0x78, 0x28, 0x25
        /*0020*/ 	.byte	0x64, 0x2c, 0x20, 0x25, 0x64, 0x2c, 0x20, 0x25, 0x64, 0x29, 0x20, 0x62, 0x6c, 0x6f, 0x63, 0x6b
        /*0030*/ 	.byte	0x44, 0x69, 0x6d, 0x28, 0x25, 0x64, 0x2c, 0x20, 0x25, 0x64, 0x2c, 0x20, 0x25, 0x64, 0x29, 0x20
        /*0040*/ 	.byte	0x67, 0x72, 0x69, 0x64, 0x44, 0x69, 0x6d, 0x28, 0x25, 0x64, 0x20, 0x25, 0x64, 0x20, 0x25, 0x64
        /*0050*/ 	.byte	0x29, 0x0a, 0x00
.L_0:


//--------------------- .nv.shared.reserved.0     --------------------------
	.section	.nv.shared.reserved.0,"aw",@nobits
	.weak		__nv_reservedSMEM_offset_0_alias
	.size		__nv_reservedSMEM_offset_0_alias, 0, 64
	.other		__nv_reservedSMEM_offset_0_alias,@"STO_CUDA_RESERVED_SHARED STV_DEFAULT"
__nv_reservedSMEM_offset_0_alias:
	.zero		0
	.zero		64


//--------------------- .nv.constant0._Z12checkIndex2dv --------------------------
	.section	.nv.constant0._Z12checkIndex2dv,"a",@progbits
	.sectionflags	@""
	.align	4
.nv.constant0._Z12checkIndex2dv:
	.zero		896


//--------------------- SYMBOLS --------------------------

	.type		.nv.reservedSmem.offset0,@object
	.size		.nv.reservedSmem.offset0,0x4
	.type		vprintf,@function
